//
// Generated by NVIDIA NVVM Compiler
//
// Compiler Build ID: CL-36424714
// Cuda compilation tools, release 13.0, V13.0.88
// Based on NVVM 20.0.0
//

.version 9.0
.target sm_100
.address_size 64

	// .globl	_Z16kernel_coalescedPfS_
// _ZZ20kernel_shared_memoryPfS_E5sdata has been demoted

.visible .entry _Z16kernel_coalescedPfS_(
	.param .u64 .ptr .align 1 _Z16kernel_coalescedPfS__param_0,
	.param .u64 .ptr .align 1 _Z16kernel_coalescedPfS__param_1
)
{
	.reg .pred 	%p<2>;
	.reg .b32 	%r<5>;
	.reg .b32 	%f<3>;
	.reg .b64 	%rd<8>;

	ld.param.u64 	%rd1, [_Z16kernel_coalescedPfS__param_0];
	ld.param.u64 	%rd2, [_Z16kernel_coalescedPfS__param_1];
	mov.u32 	%r2, %ctaid.x;
	mov.u32 	%r3, %ntid.x;
	mov.u32 	%r4, %tid.x;
	mad.lo.s32 	%r1, %r2, %r3, %r4;
	setp.gt.s32 	%p1, %r1, 33554431;
	@%p1 bra 	$L__BB0_2;
	cvta.to.global.u64 	%rd3, %rd1;
	cvta.to.global.u64 	%rd4, %rd2;
	mul.wide.s32 	%rd5, %r1, 4;
	add.s64 	%rd6, %rd3, %rd5;
	ld.global.f32 	%f1, [%rd6];
	add.f32 	%f2, %f1, %f1;
	add.s64 	%rd7, %rd4, %rd5;
	st.global.f32 	[%rd7], %f2;
$L__BB0_2:
	ret;

}
	// .globl	_Z19kernel_noncoalescedPfS_
.visible .entry _Z19kernel_noncoalescedPfS_(
	.param .u64 .ptr .align 1 _Z19kernel_noncoalescedPfS__param_0,
	.param .u64 .ptr .align 1 _Z19kernel_noncoalescedPfS__param_1
)
{
	.reg .pred 	%p<2>;
	.reg .b32 	%r<5>;
	.reg .b32 	%f<3>;
	.reg .b64 	%rd<8>;

	ld.param.u64 	%rd1, [_Z19kernel_noncoalescedPfS__param_0];
	ld.param.u64 	%rd2, [_Z19kernel_noncoalescedPfS__param_1];
	mov.u32 	%r2, %tid.x;
	mov.u32 	%r3, %nctaid.x;
	mov.u32 	%r4, %ctaid.x;
	mad.lo.s32 	%r1, %r2, %r3, %r4;
	setp.gt.s32 	%p1, %r1, 33554431;
	@%p1 bra 	$L__BB1_2;
	cvta.to.global.u64 	%rd3, %rd1;
	cvta.to.global.u64 	%rd4, %rd2;
	mul.wide.s32 	%rd5, %r1, 4;
	add.s64 	%rd6, %rd3, %rd5;
	ld.global.f32 	%f1, [%rd6];
	add.f32 	%f2, %f1, %f1;
	add.s64 	%rd7, %rd4, %rd5;
	st.global.f32 	[%rd7], %f2;
$L__BB1_2:
	ret;

}
	// .globl	_Z20kernel_shared_memoryPfS_
.visible .entry _Z20kernel_shared_memoryPfS_(
	.param .u64 .ptr .align 1 _Z20kernel_shared_memoryPfS__param_0,
	.param .u64 .ptr .align 1 _Z20kernel_shared_memoryPfS__param_1
)
{
	.reg .pred 	%p<3>;
	.reg .b32 	%r<8>;
	.reg .b32 	%f<4>;
	.reg .b64 	%rd<9>;
	// demoted variable
	.shared .align 4 .b8 _ZZ20kernel_shared_memoryPfS_E5sdata[1024];
	ld.param.u64 	%rd1, [_Z20kernel_shared_memoryPfS__param_0];
	ld.param.u64 	%rd2, [_Z20kernel_shared_memoryPfS__param_1];
	mov.u32 	%r3, %ctaid.x;
	mov.u32 	%r4, %ntid.x;
	mov.u32 	%r5, %tid.x;
	mad.lo.s32 	%r1, %r3, %r4, %r5;
	setp.gt.s32 	%p1, %r1, 33554431;
	shl.b32 	%r6, %r5, 2;
	mov.u32 	%r7, _ZZ20kernel_shared_memoryPfS_E5sdata;
	add.s32 	%r2, %r7, %r6;
	@%p1 bra 	$L__BB2_2;
	cvta.to.global.u64 	%rd3, %rd1;
	mul.wide.s32 	%rd4, %r1, 4;
	add.s64 	%rd5, %rd3, %rd4;
	ld.global.f32 	%f1, [%rd5];
	st.shared.f32 	[%r2], %f1;
$L__BB2_2:
	setp.gt.s32 	%p2, %r1, 33554431;
	bar.sync 	0;
	@%p2 bra 	$L__BB2_4;
	ld.shared.f32 	%f2, [%r2];
	add.f32 	%f3, %f2, %f2;
	cvta.to.global.u64 	%rd6, %rd2;
	mul.wide.s32 	%rd7, %r1, 4;
	add.s64 	%rd8, %rd6, %rd7;
	st.global.f32 	[%rd8], %f3;
$L__BB2_4:
	ret;

}
	// .globl	_Z26kernel_thread_optimizationPfS_
.visible .entry _Z26kernel_thread_optimizationPfS_(
	.param .u64 .ptr .align 1 _Z26kernel_thread_optimizationPfS__param_0,
	.param .u64 .ptr .align 1 _Z26kernel_thread_optimizationPfS__param_1
)
{
	.reg .pred 	%p<3>;
	.reg .b32 	%r<8>;
	.reg .b32 	%f<5>;
	.reg .b64 	%rd<11>;

	ld.param.u64 	%rd3, [_Z26kernel_thread_optimizationPfS__param_0];
	ld.param.u64 	%rd4, [_Z26kernel_thread_optimizationPfS__param_1];
	cvta.to.global.u64 	%rd1, %rd4;
	cvta.to.global.u64 	%rd2, %rd3;
	mov.u32 	%r4, %ctaid.x;
	mov.u32 	%r1, %ntid.x;
	mul.lo.s32 	%r5, %r1, %r4;
	shl.b32 	%r6, %r5, 1;
	mov.u32 	%r7, %tid.x;
	add.s32 	%r2, %r6, %r7;
	setp.gt.s32 	%p1, %r2, 33554431;
	@%p1 bra 	$L__BB3_2;
	mul.wide.s32 	%rd5, %r2, 4;
	add.s64 	%rd6, %rd2, %rd5;
	ld.global.f32 	%f1, [%rd6];
	add.f32 	%f2, %f1, %f1;
	add.s64 	%rd7, %rd1, %rd5;
	st.global.f32 	[%rd7], %f2;
$L__BB3_2:
	add.s32 	%r3, %r2, %r1;
	setp.gt.u32 	%p2, %r3, 33554431;
	@%p2 bra 	$L__BB3_4;
	mul.wide.u32 	%rd8, %r3, 4;
	add.s64 	%rd9, %rd2, %rd8;
	ld.global.f32 	%f3, [%rd9];
	add.f32 	%f4, %f3, %f3;
	add.s64 	%rd10, %rd1, %rd8;
	st.global.f32 	[%rd10], %f4;
$L__BB3_4:
	ret;

}


// ===== COMPILED SASS (sm_100) =====

	.target	sm_100

	.elftype	@"ET_EXEC"


//--------------------- .note.nv.tkinfo           --------------------------
	.section	.note.nv.tkinfo,"",@"SHT_NOTE"
	.sectionflags	@"SHF_NOTE_NV_TKINFO"
	.tkinfo
        /*0018*/ 	.word	0x00000002
        /*0030*/ 	.string	""
        /*0030*/ 	.string	"ptxas"
        /*0030*/ 	.string	"Cuda compilation tools, release 13.0, V13.0.88"
        /*0030*/ 	.string	"Build cuda_13.0.r13.0/compiler.36424714_0"
        /*0030*/ 	.string	"-arch sm_100 -m 64 "



//--------------------- .note.nv.cuinfo           --------------------------
	.section	.note.nv.cuinfo,"",@"SHT_NOTE"
	.sectionflags	@"SHF_NOTE_NV_CUINFO"
        /*0018*/ 	.short	0x0002
        /*001a*/ 	.short	0x0064
        /*001c*/ 	.short	0x0082
	.zero		2


//--------------------- .nv.info                  --------------------------
	.section	.nv.info,"",@"SHT_CUDA_INFO"
	.align	4


	//----- nvinfo : EIATTR_REGCOUNT
	.align		4
        /*0000*/ 	.byte	0x04, 0x2f
        /*0002*/ 	.short	(.L_1 - .L_0)
	.align		4
.L_0:
        /*0004*/ 	.word	index@(_Z16kernel_coalescedPfS_)
        /*0008*/ 	.word	0x0000000a


	//----- nvinfo : EIATTR_FRAME_SIZE
	.align		4
.L_1:
        /*000c*/ 	.byte	0x04, 0x11
        /*000e*/ 	.short	(.L_3 - .L_2)
	.align		4
.L_2:
        /*0010*/ 	.word	index@(_Z16kernel_coalescedPfS_)
        /*0014*/ 	.word	0x00000000


	//----- nvinfo : EIATTR_REGCOUNT
	.align		4
.L_3:
        /*0018*/ 	.byte	0x04, 0x2f
        /*001a*/ 	.short	(.L_5 - .L_4)
	.align		4
.L_4:
        /*001c*/ 	.word	index@(_Z19kernel_noncoalescedPfS_)
        /*0020*/ 	.word	0x0000000a


	//----- nvinfo : EIATTR_FRAME_SIZE
	.align		4
.L_5:
        /*0024*/ 	.byte	0x04, 0x11
        /*0026*/ 	.short	(.L_7 - .L_6)
	.align		4
.L_6:
        /*0028*/ 	.word	index@(_Z19kernel_noncoalescedPfS_)
        /*002c*/ 	.word	0x00000000


	//----- nvinfo : EIATTR_REGCOUNT
	.align		4
.L_7:
        /*0030*/ 	.byte	0x04, 0x2f
        /*0032*/ 	.short	(.L_9 - .L_8)
	.align		4
.L_8:
        /*0034*/ 	.word	index@(_Z20kernel_shared_memoryPfS_)
        /*0038*/ 	.word	0x00000008


	//----- nvinfo : EIATTR_FRAME_SIZE
	.align		4
.L_9:
        /*003c*/ 	.byte	0x04, 0x11
        /*003e*/ 	.short	(.L_11 - .L_10)
	.align		4
.L_10:
        /*0040*/ 	.word	index@(_Z20kernel_shared_memoryPfS_)
        /*0044*/ 	.word	0x00000000


	//----- nvinfo : EIATTR_REGCOUNT
	.align		4
.L_11:
        /*0048*/ 	.byte	0x04, 0x2f
        /*004a*/ 	.short	(.L_13 - .L_12)
	.align		4
.L_12:
        /*004c*/ 	.word	index@(_Z26kernel_thread_optimizationPfS_)
        /*0050*/ 	.word	0x0000000c


	//----- nvinfo : EIATTR_FRAME_SIZE
	.align		4
.L_13:
        /*0054*/ 	.byte	0x04, 0x11
        /*0056*/ 	.short	(.L_15 - .L_14)
	.align		4
.L_14:
        /*0058*/ 	.word	index@(_Z26kernel_thread_optimizationPfS_)
        /*005c*/ 	.word	0x00000000


	//----- nvinfo : EIATTR_MIN_STACK_SIZE
	.align		4
.L_15:
        /*0060*/ 	.byte	0x04, 0x12
        /*0062*/ 	.short	(.L_17 - .L_16)
	.align		4
.L_16:
        /*0064*/ 	.word	index@(_Z26kernel_thread_optimizationPfS_)
        /*0068*/ 	.word	0x00000000


	//----- nvinfo : EIATTR_MIN_STACK_SIZE
	.align		4
.L_17:
        /*006c*/ 	.byte	0x04, 0x12
        /*006e*/ 	.short	(.L_19 - .L_18)
	.align		4
.L_18:
        /*0070*/ 	.word	index@(_Z20kernel_shared_memoryPfS_)
        /*0074*/ 	.word	0x00000000


	//----- nvinfo : EIATTR_MIN_STACK_SIZE
	.align		4
.L_19:
        /*0078*/ 	.byte	0x04, 0x12
        /*007a*/ 	.short	(.L_21 - .L_20)
	.align		4
.L_20:
        /*007c*/ 	.word	index@(_Z19kernel_noncoalescedPfS_)
        /*0080*/ 	.word	0x00000000


	//----- nvinfo : EIATTR_MIN_STACK_SIZE
	.align		4
.L_21:
        /*0084*/ 	.byte	0x04, 0x12
        /*0086*/ 	.short	(.L_23 - .L_22)
	.align		4
.L_22:
        /*0088*/ 	.word	index@(_Z16kernel_coalescedPfS_)
        /*008c*/ 	.word	0x00000000
.L_23:


//--------------------- .nv.compat                --------------------------
	.section	.nv.compat,"",@"SHT_CUDA_COMPAT_INFO"
	.align	4
        /*0000*/ 	.byte	0x02, 0x09, 0x00, 0x00, 0x02, 0x02, 0x01, 0x00, 0x02, 0x05, 0x05, 0x00, 0x03, 0x07, 0x01, 0x01
        /*0010*/ 	.byte	0x02, 0x03, 0x00, 0x00, 0x02, 0x06, 0x01, 0x00, 0x04, 0x0b, 0x08, 0x00, 0x09, 0x00, 0x00, 0x00
        /*0020*/ 	.byte	0x00, 0x00, 0x00, 0x00


//--------------------- .nv.info._Z26kernel_thread_optimizationPfS_ --------------------------
	.section	.nv.info._Z26kernel_thread_optimizationPfS_,"",@"SHT_CUDA_INFO"
	.sectionflags	@""
	.align	4


	//----- nvinfo : EIATTR_CUDA_API_VERSION
	.align		4
        /*0000*/ 	.byte	0x04, 0x37
        /*0002*/ 	.short	(.L_25 - .L_24)
.L_24:
        /*0004*/ 	.word	0x00000082


	//----- nvinfo : EIATTR_KPARAM_INFO
	.align		4
.L_25:
        /*0008*/ 	.byte	0x04, 0x17
        /*000a*/ 	.short	(.L_27 - .L_26)
.L_26:
        /*000c*/ 	.word	0x00000000
        /*0010*/ 	.short	0x0001
        /*0012*/ 	.short	0x0008
        /*0014*/ 	.byte	0x00, 0xf5, 0x21, 0x00


	//----- nvinfo : EIATTR_KPARAM_INFO
	.align		4
.L_27:
        /*0018*/ 	.byte	0x04, 0x17
        /*001a*/ 	.short	(.L_29 - .L_28)
.L_28:
        /*001c*/ 	.word	0x00000000
        /*0020*/ 	.short	0x0000
        /*0022*/ 	.short	0x0000
        /*0024*/ 	.byte	0x00, 0xf5, 0x21, 0x00


	//----- nvinfo : EIATTR_SPARSE_MMA_MASK
	.align		4
.L_29:
        /*0028*/ 	.byte	0x03, 0x50
        /*002a*/ 	.short	0x0000


	//----- nvinfo : EIATTR_MAXREG_COUNT
	.align		4
        /*002c*/ 	.byte	0x03, 0x1b
        /*002e*/ 	.short	0x00ff


	//----- nvinfo : EIATTR_MERCURY_ISA_VERSION
	.align		4
        /*0030*/ 	.byte	0x03, 0x5f
        /*0032*/ 	.short	0x0101


	//----- nvinfo : EIATTR_VRC_CTA_INIT_COUNT
	.align		4
        /*0034*/ 	.byte	0x02, 0x4a
	.zero		1
	.zero		1


	//----- nvinfo : EIATTR_EXIT_INSTR_OFFSETS
	.align		4
        /*0038*/ 	.byte	0x04, 0x1c
        /*003a*/ 	.short	(.L_31 - .L_30)


	//   ....[0]....
.L_30:
        /*003c*/ 	.word	0x00000140


	//   ....[1]....
        /*0040*/ 	.word	0x000001c0


	//----- nvinfo : EIATTR_CRS_STACK_SIZE
	.align		4
.L_31:
        /*0044*/ 	.byte	0x04, 0x1e
        /*0046*/ 	.short	(.L_33 - .L_32)
.L_32:
        /*0048*/ 	.word	0x00000000


	//----- nvinfo : EIATTR_CBANK_PARAM_SIZE
	.align		4
.L_33:
        /*004c*/ 	.byte	0x03, 0x19
        /*004e*/ 	.short	0x0010


	//----- nvinfo : EIATTR_PARAM_CBANK
	.align		4
        /*0050*/ 	.byte	0x04, 0x0a
        /*0052*/ 	.short	(.L_35 - .L_34)
	.align		4
.L_34:
        /*0054*/ 	.word	index@(.nv.constant0._Z26kernel_thread_optimizationPfS_)
        /*0058*/ 	.short	0x0380
        /*005a*/ 	.short	0x0010


	//----- nvinfo : EIATTR_SW_WAR
	.align		4
.L_35:
        /*005c*/ 	.byte	0x04, 0x36
        /*005e*/ 	.short	(.L_37 - .L_36)
.L_36:
        /*0060*/ 	.word	0x00000008
.L_37:


//--------------------- .nv.info._Z20kernel_shared_memoryPfS_ --------------------------
	.section	.nv.info._Z20kernel_shared_memoryPfS_,"",@"SHT_CUDA_INFO"
	.sectionflags	@""
	.align	4


	//----- nvinfo : EIATTR_CUDA_API_VERSION
	.align		4
        /*0000*/ 	.byte	0x04, 0x37
        /*0002*/ 	.short	(.L_39 - .L_38)
.L_38:
        /*0004*/ 	.word	0x00000082


	//----- nvinfo : EIATTR_KPARAM_INFO
	.align		4
.L_39:
        /*0008*/ 	.byte	0x04, 0x17
        /*000a*/ 	.short	(.L_41 - .L_40)
.L_40:
        /*000c*/ 	.word	0x00000000
        /*0010*/ 	.short	0x0001
        /*0012*/ 	.short	0x0008
        /*0014*/ 	.byte	0x00, 0xf5, 0x21, 0x00


	//----- nvinfo : EIATTR_KPARAM_INFO
	.align		4
.L_41:
        /*0018*/ 	.byte	0x04, 0x17
        /*001a*/ 	.short	(.L_43 - .L_42)
.L_42:
        /*001c*/ 	.word	0x00000000
        /*0020*/ 	.short	0x0000
        /*0022*/ 	.short	0x0000
        /*0024*/ 	.byte	0x00, 0xf5, 0x21, 0x00


	//----- nvinfo : EIATTR_SPARSE_MMA_MASK
	.align		4
.L_43:
        /*0028*/ 	.byte	0x03, 0x50
        /*002a*/ 	.short	0x0000


	//----- nvinfo : EIATTR_MAXREG_COUNT
	.align		4
        /*002c*/ 	.byte	0x03, 0x1b
        /*002e*/ 	.short	0x00ff


	//----- nvinfo : EIATTR_NUM_BARRIERS
	.align		4
        /*0030*/ 	.byte	0x02, 0x4c
        /*0032*/ 	.byte	0x01
	.zero		1


	//----- nvinfo : EIATTR_MERCURY_ISA_VERSION
	.align		4
        /*0034*/ 	.byte	0x03, 0x5f
        /*0036*/ 	.short	0x0101


	//----- nvinfo : EIATTR_VRC_CTA_INIT_COUNT
	.align		4
        /*0038*/ 	.byte	0x02, 0x4a
	.zero		1
	.zero		1


	//----- nvinfo : EIATTR_EXIT_INSTR_OFFSETS
	.align		4
        /*003c*/ 	.byte	0x04, 0x1c
        /*003e*/ 	.short	(.L_45 - .L_44)


	//   ....[0]....
.L_44:
        /*0040*/ 	.word	0x00000100


	//   ....[1]....
        /*0044*/ 	.word	0x00000160


	//----- nvinfo : EIATTR_CBANK_PARAM_SIZE
	.align		4
.L_45:
        /*0048*/ 	.byte	0x03, 0x19
        /*004a*/ 	.short	0x0010


	//----- nvinfo : EIATTR_PARAM_CBANK
	.align		4
        /*004c*/ 	.byte	0x04, 0x0a
        /*004e*/ 	.short	(.L_47 - .L_46)
	.align		4
.L_46:
        /*0050*/ 	.word	index@(.nv.constant0._Z20kernel_shared_memoryPfS_)
        /*0054*/ 	.short	0x0380
        /*0056*/ 	.short	0x0010


	//----- nvinfo : EIATTR_SW_WAR
	.align		4
.L_47:
        /*0058*/ 	.byte	0x04, 0x36
        /*005a*/ 	.short	(.L_49 - .L_48)
.L_48:
        /*005c*/ 	.word	0x00000008
.L_49:


//--------------------- .nv.info._Z19kernel_noncoalescedPfS_ --------------------------
	.section	.nv.info._Z19kernel_noncoalescedPfS_,"",@"SHT_CUDA_INFO"
	.sectionflags	@""
	.align	4


	//----- nvinfo : EIATTR_CUDA_API_VERSION
	.align		4
        /*0000*/ 	.byte	0x04, 0x37
        /*0002*/ 	.short	(.L_51 - .L_50)
.L_50:
        /*0004*/ 	.word	0x00000082


	//----- nvinfo : EIATTR_KPARAM_INFO
	.align		4
.L_51:
        /*0008*/ 	.byte	0x04, 0x17
        /*000a*/ 	.short	(.L_53 - .L_52)
.L_52:
        /*000c*/ 	.word	0x00000000
        /*0010*/ 	.short	0x0001
        /*0012*/ 	.short	0x0008
        /*0014*/ 	.byte	0x00, 0xf5, 0x21, 0x00


	//----- nvinfo : EIATTR_KPARAM_INFO
	.align		4
.L_53:
        /*0018*/ 	.byte	0x04, 0x17
        /*001a*/ 	.short	(.L_55 - .L_54)
.L_54:
        /*001c*/ 	.word	0x00000000
        /*0020*/ 	.short	0x0000
        /*0022*/ 	.short	0x0000
        /*0024*/ 	.byte	0x00, 0xf5, 0x21, 0x00


	//----- nvinfo : EIATTR_SPARSE_MMA_MASK
	.align		4
.L_55:
        /*0028*/ 	.byte	0x03, 0x50
        /*002a*/ 	.short	0x0000


	//----- nvinfo : EIATTR_MAXREG_COUNT
	.align		4
        /*002c*/ 	.byte	0x03, 0x1b
        /*002e*/ 	.short	0x00ff


	//----- nvinfo : EIATTR_MERCURY_ISA_VERSION
	.align		4
        /*0030*/ 	.byte	0x03, 0x5f
        /*0032*/ 	.short	0x0101


	//----- nvinfo : EIATTR_VRC_CTA_INIT_COUNT
	.align		4
        /*0034*/ 	.byte	0x02, 0x4a
	.zero		1
	.zero		1


	//----- nvinfo : EIATTR_EXIT_INSTR_OFFSETS
	.align		4
        /*0038*/ 	.byte	0x04, 0x1c
        /*003a*/ 	.short	(.L_57 - .L_56)


	//   ....[0]....
.L_56:
        /*003c*/ 	.word	0x00000060


	//   ....[1]....
        /*0040*/ 	.word	0x000000f0


	//----- nvinfo : EIATTR_CBANK_PARAM_SIZE
	.align		4
.L_57:
        /*0044*/ 	.byte	0x03, 0x19
        /*0046*/ 	.short	0x0010


	//----- nvinfo : EIATTR_PARAM_CBANK
	.align		4
        /*0048*/ 	.byte	0x04, 0x0a
        /*004a*/ 	.short	(.L_59 - .L_58)
	.align		4
.L_58:
        /*004c*/ 	.word	index@(.nv.constant0._Z19kernel_noncoalescedPfS_)
        /*0050*/ 	.short	0x0380
        /*0052*/ 	.short	0x0010


	//----- nvinfo : EIATTR_SW_WAR
	.align		4
.L_59:
        /*0054*/ 	.byte	0x04, 0x36
        /*0056*/ 	.short	(.L_61 - .L_60)
.L_60:
        /*0058*/ 	.word	0x00000008
.L_61:


//--------------------- .nv.info._Z16kernel_coalescedPfS_ --------------------------
	.section	.nv.info._Z16kernel_coalescedPfS_,"",@"SHT_CUDA_INFO"
	.sectionflags	@""
	.align	4


	//----- nvinfo : EIATTR_CUDA_API_VERSION
	.align		4
        /*0000*/ 	.byte	0x04, 0x37
        /*0002*/ 	.short	(.L_63 - .L_62)
.L_62:
        /*0004*/ 	.word	0x00000082


	//----- nvinfo : EIATTR_KPARAM_INFO
	.align		4
.L_63:
        /*0008*/ 	.byte	0x04, 0x17
        /*000a*/ 	.short	(.L_65 - .L_64)
.L_64:
        /*000c*/ 	.word	0x00000000
        /*0010*/ 	.short	0x0001
        /*0012*/ 	.short	0x0008
        /*0014*/ 	.byte	0x00, 0xf5, 0x21, 0x00


	//----- nvinfo : EIATTR_KPARAM_INFO
	.align		4
.L_65:
        /*0018*/ 	.byte	0x04, 0x17
        /*001a*/ 	.short	(.L_67 - .L_66)
.L_66:
        /*001c*/ 	.word	0x00000000
        /*0020*/ 	.short	0x0000
        /*0022*/ 	.short	0x0000
        /*0024*/ 	.byte	0x00, 0xf5, 0x21, 0x00


	//----- nvinfo : EIATTR_SPARSE_MMA_MASK
	.align		4
.L_67:
        /*0028*/ 	.byte	0x03, 0x50
        /*002a*/ 	.short	0x0000


	//----- nvinfo : EIATTR_MAXREG_COUNT
	.align		4
        /*002c*/ 	.byte	0x03, 0x1b
        /*002e*/ 	.short	0x00ff


	//----- nvinfo : EIATTR_MERCURY_ISA_VERSION
	.align		4
        /*0030*/ 	.byte	0x03, 0x5f
        /*0032*/ 	.short	0x0101


	//----- nvinfo : EIATTR_VRC_CTA_INIT_COUNT
	.align		4
        /*0034*/ 	.byte	0x02, 0x4a
	.zero		1
	.zero		1


	//----- nvinfo : EIATTR_EXIT_INSTR_OFFSETS
	.align		4
        /*0038*/ 	.byte	0x04, 0x1c
        /*003a*/ 	.short	(.L_69 - .L_68)


	//   ....[0]....
.L_68:
        /*003c*/ 	.word	0x00000060


	//   ....[1]....
        /*0040*/ 	.word	0x000000f0


	//----- nvinfo : EIATTR_CBANK_PARAM_SIZE
	.align		4
.L_69:
        /*0044*/ 	.byte	0x03, 0x19
        /*0046*/ 	.short	0x0010


	//----- nvinfo : EIATTR_PARAM_CBANK
	.align		4
        /*0048*/ 	.byte	0x04, 0x0a
        /*004a*/ 	.short	(.L_71 - .L_70)
	.align		4
.L_70:
        /*004c*/ 	.word	index@(.nv.constant0._Z16kernel_coalescedPfS_)
        /*0050*/ 	.short	0x0380
        /*0052*/ 	.short	0x0010


	//----- nvinfo : EIATTR_SW_WAR
	.align		4
.L_71:
        /*0054*/ 	.byte	0x04, 0x36
        /*0056*/ 	.short	(.L_73 - .L_72)
.L_72:
        /*0058*/ 	.word	0x00000008
.L_73:


//--------------------- .nv.callgraph             --------------------------
	.section	.nv.callgraph,"",@"SHT_CUDA_CALLGRAPH"
	.align	4
	.sectionentsize	8
	.align		4
        /*0000*/ 	.word	0x00000000
	.align		4
        /*0004*/ 	.word	0xffffffff
	.align		4
        /*0008*/ 	.word	0x00000000
	.align		4
        /*000c*/ 	.word	0xfffffffe
	.align		4
        /*0010*/ 	.word	0x00000000
	.align		4
        /*0014*/ 	.word	0xfffffffd
	.align		4
        /*0018*/ 	.word	0x00000000
	.align		4
        /*001c*/ 	.word	0xfffffffc


//--------------------- .text._Z26kernel_thread_optimizationPfS_ --------------------------
	.section	.text._Z26kernel_thread_optimizationPfS_,"ax",@progbits
	.align	128
        .global         _Z26kernel_thread_optimizationPfS_
        .type           _Z26kernel_thread_optimizationPfS_,@function
        .size           _Z26kernel_thread_optimizationPfS_,(.L_x_6 - _Z26kernel_thread_optimizationPfS_)
        .other          _Z26kernel_thread_optimizationPfS_,@"STO_CUDA_ENTRY STV_DEFAULT"
_Z26kernel_thread_optimizationPfS_:
.text._Z26kernel_thread_optimizationPfS_:
[----:B------:R-:W-:Y:S01]  /*0000*/  LDC R1, c[0x0][0x37c] ;  /* 0x0000df00ff017b82 */ /* 0x000fe20000000800 */
[----:B------:R-:W0:Y:S07]  /*0010*/  S2R R7, SR_TID.X ;  /* 0x0000000000077919 */ /* 0x000e2e0000002100 */
[----:B------:R-:W1:Y:S01]  /*0020*/  S2UR UR4, SR_CTAID.X ;  /* 0x00000000000479c3 */ /* 0x000e620000002500 */
[----:B------:R-:W-:Y:S07]  /*0030*/  BSSY.RECONVERGENT B0, `(.L_x_0) ;  /* 0x0000010000007945 */ /* 0x000fee0003800200 */
[----:B------:R-:W1:Y:S02]  /*0040*/  LDC R2, c[0x0][0x360] ;  /* 0x0000d800ff027b82 */ /* 0x000e640000000800 */
[----:B-1----:R-:W-:Y:S01]  /*0050*/  IMAD R0, R2, UR4, RZ ;  /* 0x0000000402007c24 */ /* 0x002fe2000f8e02ff */
[----:B------:R-:W1:Y:S04]  /*0060*/  LDCU.64 UR4, c[0x0][0x358] ;  /* 0x00006b00ff0477ac */ /* 0x000e680008000a00 */
[----:B0-----:R-:W-:-:S04]  /*0070*/  LEA R7, R0, R7, 0x1 ;  /* 0x0000000700077211 */ /* 0x001fc800078e08ff */
[C---:B------:R-:W-:Y:S02]  /*0080*/  ISETP.GT.AND P0, PT, R7.reuse, 0x1ffffff, PT ;  /* 0x01ffffff0700780c */ /* 0x040fe40003f04270 */
[----:B------:R-:W-:-:S04]  /*0090*/  IADD3 R9, PT, PT, R7, R2, RZ ;  /* 0x0000000207097210 */ /* 0x000fc80007ffe0ff */
[----:B------:R-:W-:-:S07]  /*00a0*/  ISETP.GT.U32.AND P1, PT, R9, 0x1ffffff, PT ;  /* 0x01ffffff0900780c */ /* 0x000fce0003f24070 */
[----:B-1----:R-:W-:Y:S06]  /*00b0*/  @P0 BRA `(.L_x_1) ;  /* 0x00000000001c0947 */ /* 0x002fec0003800000 */
[----:B------:R-:W0:Y:S08]  /*00c0*/  LDC.64 R2, c[0x0][0x380] ;  /* 0x0000e000ff027b82 */ /* 0x000e300000000a00 */
[----:B------:R-:W1:Y:S01]  /*00d0*/  LDC.64 R4, c[0x0][0x388] ;  /* 0x0000e200ff047b82 */ /* 0x000e620000000a00 */
[----:B0-----:R-:W-:-:S06]  /*00e0*/  IMAD.WIDE R2, R7, 0x4, R2 ;  /* 0x0000000407027825 */ /* 0x001fcc00078e0202 */
[----:B------:R-:W2:Y:S01]  /*00f0*/  LDG.E R2, desc[UR4][R2.64] ;  /* 0x0000000402027981 */ /* 0x000ea2000c1e1900 */
[----:B-1----:R-:W-:-:S04]  /*0100*/  IMAD.WIDE R4, R7, 0x4, R4 ;  /* 0x0000000407047825 */ /* 0x002fc800078e0204 */
[----:B--2---:R-:W-:-:S05]  /*0110*/  FADD R7, R2, R2 ;  /* 0x0000000202077221 */ /* 0x004fca0000000000 */
[----:B------:R0:W-:Y:S02]  /*0120*/  STG.E desc[UR4][R4.64], R7 ;  /* 0x0000000704007986 */ /* 0x0001e4000c101904 */
.L_x_1:
[----:B------:R-:W-:Y:S05]  /*0130*/  BSYNC.RECONVERGENT B0 ;  /* 0x0000000000007941 */ /* 0x000fea0003800200 */
.L_x_0:
[----:B------:R-:W-:Y:S05]  /*0140*/  @P1 EXIT ;  /* 0x000000000000194d */ /* 0x000fea0003800000 */
[----:B------:R-:W1:Y:S08]  /*0150*/  LDC.64 R2, c[0x0][0x380] ;  /* 0x0000e000ff027b82 */ /* 0x000e700000000a00 */
[----:B0-----:R-:W0:Y:S01]  /*0160*/  LDC.64 R4, c[0x0][0x388] ;  /* 0x0000e200ff047b82 */ /* 0x001e220000000a00 */
[----:B-1----:R-:W-:-:S06]  /*0170*/  IMAD.WIDE.U32 R2, R9, 0x4, R2 ;  /* 0x0000000409027825 */ /* 0x002fcc00078e0002 */
[----:B------:R-:W2:Y:S01]  /*0180*/  LDG.E R2, desc[UR4][R2.64] ;  /* 0x0000000402027981 */ /* 0x000ea2000c1e1900 */
[----:B0-----:R-:W-:-:S04]  /*0190*/  IMAD.WIDE.U32 R4, R9, 0x4, R4 ;  /* 0x0000000409047825 */ /* 0x001fc800078e0004 */
[----:B--2---:R-:W-:-:S05]  /*01a0*/  FADD R7, R2, R2 ;  /* 0x0000000202077221 */ /* 0x004fca0000000000 */
[----:B------:R-:W-:Y:S01]  /*01b0*/  STG.E desc[UR4][R4.64], R7 ;  /* 0x0000000704007986 */ /* 0x000fe2000c101904 */
[----:B------:R-:W-:Y:S05]  /*01c0*/  EXIT ;  /* 0x000000000000794d */ /* 0x000fea0003800000 */
.L_x_2:
[----:B------:R-:W-:-:S00]  /*01d0*/  BRA `(.L_x_2) ;  /* 0xfffffffc00fc7947 */ /* 0x000fc0000383ffff */
[----:B------:R-:W-:-:S00]  /*01e0*/  NOP ;  /* 0x0000000000007918 */ /* 0x000fc00000000000 */
        /* <DEDUP_REMOVED lines=9> */
.L_x_6:


//--------------------- .text._Z20kernel_shared_memoryPfS_ --------------------------
	.section	.text._Z20kernel_shared_memoryPfS_,"ax",@progbits
	.align	128
        .global         _Z20kernel_shared_memoryPfS_
        .type           _Z20kernel_shared_memoryPfS_,@function
        .size           _Z20kernel_shared_memoryPfS_,(.L_x_7 - _Z20kernel_shared_memoryPfS_)
        .other          _Z20kernel_shared_memoryPfS_,@"STO_CUDA_ENTRY STV_DEFAULT"
_Z20kernel_shared_memoryPfS_:
.text._Z20kernel_shared_memoryPfS_:
[----:B------:R-:W-:Y:S01]  /*0000*/  LDC R1, c[0x0][0x37c] ;  /* 0x0000df00ff017b82 */ /* 0x000fe20000000800 */
[----:B------:R-:W0:Y:S07]  /*0010*/  S2R R0, SR_TID.X ;  /* 0x0000000000007919 */ /* 0x000e2e0000002100 */
[----:B------:R-:W0:Y:S01]  /*0020*/  S2UR UR4, SR_CTAID.X ;  /* 0x00000000000479c3 */ /* 0x000e220000002500 */
[----:B------:R-:W1:Y:S07]  /*0030*/  LDCU.64 UR6, c[0x0][0x358] ;  /* 0x00006b00ff0677ac */ /* 0x000e6e0008000a00 */
[----:B------:R-:W0:Y:S02]  /*0040*/  LDC R5, c[0x0][0x360] ;  /* 0x0000d800ff057b82 */ /* 0x000e240000000800 */
[----:B0-----:R-:W-:-:S05]  /*0050*/  IMAD R5, R5, UR4, R0 ;  /* 0x0000000405057c24 */ /* 0x001fca000f8e0200 */
[----:B------:R-:W-:-:S13]  /*0060*/  ISETP.GT.AND P0, PT, R5, 0x1ffffff, PT ;  /* 0x01ffffff0500780c */ /* 0x000fda0003f04270 */
[----:B------:R-:W0:Y:S02]  /*0070*/  @!P0 LDC.64 R2, c[0x0][0x380] ;  /* 0x0000e000ff028b82 */ /* 0x000e240000000a00 */
[----:B0-----:R-:W-:-:S06]  /*0080*/  @!P0 IMAD.WIDE R2, R5, 0x4, R2 ;  /* 0x0000000405028825 */ /* 0x001fcc00078e0202 */
[----:B-1----:R-:W2:Y:S01]  /*0090*/  @!P0 LDG.E R3, desc[UR6][R2.64] ;  /* 0x0000000602038981 */ /* 0x002ea2000c1e1900 */
[----:B------:R-:W0:Y:S01]  /*00a0*/  S2UR UR5, SR_CgaCtaId ;  /* 0x00000000000579c3 */ /* 0x000e220000008800 */
[----:B------:R-:W-:Y:S02]  /*00b0*/  UMOV UR4, 0x400 ;  /* 0x0000040000047882 */ /* 0x000fe40000000000 */
[----:B0-----:R-:W-:-:S06]  /*00c0*/  ULEA UR4, UR5, UR4, 0x18 ;  /* 0x0000000405047291 */ /* 0x001fcc000f8ec0ff */
[----:B------:R-:W-:-:S05]  /*00d0*/  LEA R0, R0, UR4, 0x2 ;  /* 0x0000000400007c11 */ /* 0x000fca000f8e10ff */
[----:B--2---:R0:W-:Y:S01]  /*00e0*/  @!P0 STS [R0], R3 ;  /* 0x0000000300008388 */ /* 0x0041e20000000800 */
[----:B------:R-:W-:Y:S06]  /*00f0*/  BAR.SYNC.DEFER_BLOCKING 0x0 ;  /* 0x0000000000007b1d */ /* 0x000fec0000010000 */
[----:B------:R-:W-:Y:S05]  /*0100*/  @P0 EXIT ;  /* 0x000000000000094d */ /* 0x000fea0003800000 */
[----:B0-----:R-:W0:Y:S01]  /*0110*/  LDS R0, [R0] ;  /* 0x0000000000007984 */ /* 0x001e220000000800 */
[----:B------:R-:W1:Y:S02]  /*0120*/  LDC.64 R2, c[0x0][0x388] ;  /* 0x0000e200ff027b82 */ /* 0x000e640000000a00 */
[----:B-1----:R-:W-:-:S04]  /*0130*/  IMAD.WIDE R2, R5, 0x4, R2 ;  /* 0x0000000405027825 */ /* 0x002fc800078e0202 */
[----:B0-----:R-:W-:-:S05]  /*0140*/  FADD R5, R0, R0 ;  /* 0x0000000000057221 */ /* 0x001fca0000000000 */
[----:B------:R-:W-:Y:S01]  /*0150*/  STG.E desc[UR6][R2.64], R5 ;  /* 0x0000000502007986 */ /* 0x000fe2000c101906 */
[----:B------:R-:W-:Y:S05]  /*0160*/  EXIT ;  /* 0x000000000000794d */ /* 0x000fea0003800000 */
.L_x_3:
        /* <DEDUP_REMOVED lines=9> */
.L_x_7:


//--------------------- .text._Z19kernel_noncoalescedPfS_ --------------------------
	.section	.text._Z19kernel_noncoalescedPfS_,"ax",@progbits
	.align	128
        .global         _Z19kernel_noncoalescedPfS_
        .type           _Z19kernel_noncoalescedPfS_,@function
        .size           _Z19kernel_noncoalescedPfS_,(.L_x_8 - _Z19kernel_noncoalescedPfS_)
        .other          _Z19kernel_noncoalescedPfS_,@"STO_CUDA_ENTRY STV_DEFAULT"
_Z19kernel_noncoalescedPfS_:
.text._Z19kernel_noncoalescedPfS_:
[----:B------:R-:W-:Y:S01]  /*0000*/  LDC R1, c[0x0][0x37c] ;  /* 0x0000df00ff017b82 */ /* 0x000fe20000000800 */
[----:B------:R-:W0:Y:S01]  /*0010*/  S2R R7, SR_TID.X ;  /* 0x0000000000077919 */ /* 0x000e220000002100 */
[----:B------:R-:W0:Y:S01]  /*0020*/  LDCU UR4, c[0x0][0x370] ;  /* 0x00006e00ff0477ac */ /* 0x000e220008000800 */
[----:B------:R-:W0:Y:S02]  /*0030*/  S2R R0, SR_CTAID.X ;  /* 0x0000000000007919 */ /* 0x000e240000002500 */
[----:B0-----:R-:W-:-:S05]  /*0040*/  IMAD R7, R7, UR4, R0 ;  /* 0x0000000407077c24 */ /* 0x001fca000f8e0200 */
[----:B------:R-:W-:-:S13]  /*0050*/  ISETP.GT.AND P0, PT, R7, 0x1ffffff, PT ;  /* 0x01ffffff0700780c */ /* 0x000fda0003f04270 */
[----:B------:R-:W-:Y:S05]  /*0060*/  @P0 EXIT ;  /* 0x000000000000094d */ /* 0x000fea0003800000 */
[----:B------:R-:W0:Y:S01]  /*0070*/  LDC.64 R2, c[0x0][0x380] ;  /* 0x0000e000ff027b82 */ /* 0x000e220000000a00 */
[----:B------:R-:W1:Y:S07]  /*0080*/  LDCU.64 UR4, c[0x0][0x358] ;  /* 0x00006b00ff0477ac */ /* 0x000e6e0008000a00 */
[----:B------:R-:W2:Y:S01]  /*0090*/  LDC.64 R4, c[0x0][0x388] ;  /* 0x0000e200ff047b82 */ /* 0x000ea20000000a00 */
[----:B0-----:R-:W-:-:S06]  /*00a0*/  IMAD.WIDE R2, R7, 0x4, R2 ;  /* 0x0000000407027825 */ /* 0x001fcc00078e0202 */
[----:B-1----:R-:W3:Y:S01]  /*00b0*/  LDG.E R2, desc[UR4][R2.64] ;  /* 0x0000000402027981 */ /* 0x002ee2000c1e1900 */
[----:B--2---:R-:W-:-:S04]  /*00c0*/  IMAD.WIDE R4, R7, 0x4, R4 ;  /* 0x0000000407047825 */ /* 0x004fc800078e0204 */
[----:B---3--:R-:W-:-:S05]  /*00d0*/  FADD R7, R2, R2 ;  /* 0x0000000202077221 */ /* 0x008fca0000000000 */
[----:B------:R-:W-:Y:S01]  /*00e0*/  STG.E desc[UR4][R4.64], R7 ;  /* 0x0000000704007986 */ /* 0x000fe2000c101904 */
[----:B------:R-:W-:Y:S05]  /*00f0*/  EXIT ;  /* 0x000000000000794d */ /* 0x000fea0003800000 */
.L_x_4:
        /* <DEDUP_REMOVED lines=16> */
.L_x_8:


//--------------------- .text._Z16kernel_coalescedPfS_ --------------------------
	.section	.text._Z16kernel_coalescedPfS_,"ax",@progbits
	.align	128
        .global         _Z16kernel_coalescedPfS_
        .type           _Z16kernel_coalescedPfS_,@function
        .size           _Z16kernel_coalescedPfS_,(.L_x_9 - _Z16kernel_coalescedPfS_)
        .other          _Z16kernel_coalescedPfS_,@"STO_CUDA_ENTRY STV_DEFAULT"
_Z16kernel_coalescedPfS_:
.text._Z16kernel_coalescedPfS_:
[----:B------:R-:W-:Y:S01]  /*0000*/  LDC R1, c[0x0][0x37c] ;  /* 0x0000df00ff017b82 */ /* 0x000fe20000000800 */
[----:B------:R-:W0:Y:S07]  /*0010*/  S2R R0, SR_TID.X ;  /* 0x0000000000007919 */ /* 0x000e2e0000002100 */
[----:B------:R-:W0:Y:S08]  /*0020*/  S2UR UR4, SR_CTAID.X ;  /* 0x00000000000479c3 */ /* 0x000e300000002500 */
[----:B------:R-:W0:Y:S02]  /*0030*/  LDC R7, c[0x0][0x360] ;  /* 0x0000d800ff077b82 */ /* 0x000e240000000800 */
        /* <DEDUP_REMOVED lines=12> */
.L_x_5:
        /* <DEDUP_REMOVED lines=16> */
.L_x_9:


//--------------------- .nv.shared.reserved.0     --------------------------
	.section	.nv.shared.reserved.0,"aw",@nobits
	.weak		__nv_reservedSMEM_offset_0_alias
	.size		__nv_reservedSMEM_offset_0_alias, 0, 64
	.other		__nv_reservedSMEM_offset_0_alias,@"STO_CUDA_RESERVED_SHARED STV_DEFAULT"
__nv_reservedSMEM_offset_0_alias:
	.zero		0
	.zero		64


//--------------------- .nv.shared._Z20kernel_shared_memoryPfS_ --------------------------
	.section	.nv.shared._Z20kernel_shared_memoryPfS_,"aw",@nobits
	.sectionflags	@""
	.align	4
.nv.shared._Z20kernel_shared_memoryPfS_:
	.zero		2048


//--------------------- .nv.constant0._Z26kernel_thread_optimizationPfS_ --------------------------
	.section	.nv.constant0._Z26kernel_thread_optimizationPfS_,"a",@progbits
	.sectionflags	@""
	.align	4
.nv.constant0._Z26kernel_thread_optimizationPfS_:
	.zero		912


//--------------------- .nv.constant0._Z20kernel_shared_memoryPfS_ --------------------------
	.section	.nv.constant0._Z20kernel_shared_memoryPfS_,"a",@progbits
	.sectionflags	@""
	.align	4
.nv.constant0._Z20kernel_shared_memoryPfS_:
	.zero		912


//--------------------- .nv.constant0._Z19kernel_noncoalescedPfS_ --------------------------
	.section	.nv.constant0._Z19kernel_noncoalescedPfS_,"a",@progbits
	.sectionflags	@""
	.align	4
.nv.constant0._Z19kernel_noncoalescedPfS_:
	.zero		912


//--------------------- .nv.constant0._Z16kernel_coalescedPfS_ --------------------------
	.section	.nv.constant0._Z16kernel_coalescedPfS_,"a",@progbits
	.sectionflags	@""
	.align	4
.nv.constant0._Z16kernel_coalescedPfS_:
	.zero		912


//--------------------- SYMBOLS --------------------------

	.type		.nv.reservedSmem.offset0,@object
	.size		.nv.reservedSmem.offset0,0x4
	.type		.nv.reservedSmem.cap,@object
	.size		.nv.reservedSmem.cap,0x4
